//
// Generated by NVIDIA NVVM Compiler
//
// Compiler Build ID: CL-36424714
// Cuda compilation tools, release 13.0, V13.0.88
// Based on NVVM 20.0.0
//

.version 9.0
.target sm_100
.address_size 64

	// .globl	_Z9vectorSumPfS_S_

.visible .entry _Z9vectorSumPfS_S_(
	.param .u64 .ptr .align 1 _Z9vectorSumPfS_S__param_0,
	.param .u64 .ptr .align 1 _Z9vectorSumPfS_S__param_1,
	.param .u64 .ptr .align 1 _Z9vectorSumPfS_S__param_2
)
{
	.reg .b32 	%r<5>;
	.reg .b32 	%f<4>;
	.reg .b64 	%rd<11>;

	ld.param.u64 	%rd1, [_Z9vectorSumPfS_S__param_0];
	ld.param.u64 	%rd2, [_Z9vectorSumPfS_S__param_1];
	ld.param.u64 	%rd3, [_Z9vectorSumPfS_S__param_2];
	cvta.to.global.u64 	%rd4, %rd3;
	cvta.to.global.u64 	%rd5, %rd2;
	cvta.to.global.u64 	%rd6, %rd1;
	mov.u32 	%r1, %ntid.x;
	mov.u32 	%r2, %ctaid.x;
	mov.u32 	%r3, %tid.x;
	mad.lo.s32 	%r4, %r1, %r2, %r3;
	mul.wide.s32 	%rd7, %r4, 4;
	add.s64 	%rd8, %rd6, %rd7;
	ld.global.f32 	%f1, [%rd8];
	add.s64 	%rd9, %rd5, %rd7;
	ld.global.f32 	%f2, [%rd9];
	add.f32 	%f3, %f1, %f2;
	add.s64 	%rd10, %rd4, %rd7;
	st.global.f32 	[%rd10], %f3;
	ret;

}


// ===== COMPILED SASS (sm_100) =====

	.target	sm_100

	.elftype	@"ET_EXEC"


//--------------------- .note.nv.tkinfo           --------------------------
	.section	.note.nv.tkinfo,"",@"SHT_NOTE"
	.sectionflags	@"SHF_NOTE_NV_TKINFO"
	.tkinfo
        /*0018*/ 	.word	0x00000002
        /*0030*/ 	.string	""
        /*0030*/ 	.string	"ptxas"
        /*0030*/ 	.string	"Cuda compilation tools, release 13.0, V13.0.88"
        /*0030*/ 	.string	"Build cuda_13.0.r13.0/compiler.36424714_0"
        /*0030*/ 	.string	"-arch sm_100 -m 64 "



//--------------------- .note.nv.cuinfo           --------------------------
	.section	.note.nv.cuinfo,"",@"SHT_NOTE"
	.sectionflags	@"SHF_NOTE_NV_CUINFO"
        /*0018*/ 	.short	0x0002
        /*001a*/ 	.short	0x0064
        /*001c*/ 	.short	0x0082
	.zero		2


//--------------------- .nv.info                  --------------------------
	.section	.nv.info,"",@"SHT_CUDA_INFO"
	.align	4


	//----- nvinfo : EIATTR_REGCOUNT
	.align		4
        /*0000*/ 	.byte	0x04, 0x2f
        /*0002*/ 	.short	(.L_1 - .L_0)
	.align		4
.L_0:
        /*0004*/ 	.word	index@(_Z9vectorSumPfS_S_)
        /*0008*/ 	.word	0x0000000c


	//----- nvinfo : EIATTR_FRAME_SIZE
	.align		4
.L_1:
        /*000c*/ 	.byte	0x04, 0x11
        /*000e*/ 	.short	(.L_3 - .L_2)
	.align		4
.L_2:
        /*0010*/ 	.word	index@(_Z9vectorSumPfS_S_)
        /*0014*/ 	.word	0x00000000


	//----- nvinfo : EIATTR_MIN_STACK_SIZE
	.align		4
.L_3:
        /*0018*/ 	.byte	0x04, 0x12
        /*001a*/ 	.short	(.L_5 - .L_4)
	.align		4
.L_4:
        /*001c*/ 	.word	index@(_Z9vectorSumPfS_S_)
        /*0020*/ 	.word	0x00000000
.L_5:


//--------------------- .nv.compat                --------------------------
	.section	.nv.compat,"",@"SHT_CUDA_COMPAT_INFO"
	.align	4
        /*0000*/ 	.byte	0x02, 0x09, 0x00, 0x00, 0x02, 0x02, 0x01, 0x00, 0x02, 0x05, 0x05, 0x00, 0x03, 0x07, 0x01, 0x01
        /*0010*/ 	.byte	0x02, 0x03, 0x00, 0x00, 0x02, 0x06, 0x01, 0x00, 0x04, 0x0b, 0x08, 0x00, 0x09, 0x00, 0x00, 0x00
        /*0020*/ 	.byte	0x00, 0x00, 0x00, 0x00


//--------------------- .nv.info._Z9vectorSumPfS_S_ --------------------------
	.section	.nv.info._Z9vectorSumPfS_S_,"",@"SHT_CUDA_INFO"
	.sectionflags	@""
	.align	4


	//----- nvinfo : EIATTR_CUDA_API_VERSION
	.align		4
        /*0000*/ 	.byte	0x04, 0x37
        /*0002*/ 	.short	(.L_7 - .L_6)
.L_6:
        /*0004*/ 	.word	0x00000082


	//----- nvinfo : EIATTR_KPARAM_INFO
	.align		4
.L_7:
        /*0008*/ 	.byte	0x04, 0x17
        /*000a*/ 	.short	(.L_9 - .L_8)
.L_8:
        /*000c*/ 	.word	0x00000000
        /*0010*/ 	.short	0x0002
        /*0012*/ 	.short	0x0010
        /*0014*/ 	.byte	0x00, 0xf5, 0x21, 0x00


	//----- nvinfo : EIATTR_KPARAM_INFO
	.align		4
.L_9:
        /*0018*/ 	.byte	0x04, 0x17
        /*001a*/ 	.short	(.L_11 - .L_10)
.L_10:
        /*001c*/ 	.word	0x00000000
        /*0020*/ 	.short	0x0001
        /*0022*/ 	.short	0x0008
        /*0024*/ 	.byte	0x00, 0xf5, 0x21, 0x00


	//----- nvinfo : EIATTR_KPARAM_INFO
	.align		4
.L_11:
        /*0028*/ 	.byte	0x04, 0x17
        /*002a*/ 	.short	(.L_13 - .L_12)
.L_12:
        /*002c*/ 	.word	0x00000000
        /*0030*/ 	.short	0x0000
        /*0032*/ 	.short	0x0000
        /*0034*/ 	.byte	0x00, 0xf5, 0x21, 0x00


	//----- nvinfo : EIATTR_SPARSE_MMA_MASK
	.align		4
.L_13:
        /*0038*/ 	.byte	0x03, 0x50
        /*003a*/ 	.short	0x0000


	//----- nvinfo : EIATTR_MAXREG_COUNT
	.align		4
        /*003c*/ 	.byte	0x03, 0x1b
        /*003e*/ 	.short	0x00ff


	//----- nvinfo : EIATTR_MERCURY_ISA_VERSION
	.align		4
        /*0040*/ 	.byte	0x03, 0x5f
        /*0042*/ 	.short	0x0101


	//----- nvinfo : EIATTR_VRC_CTA_INIT_COUNT
	.align		4
        /*0044*/ 	.byte	0x02, 0x4a
	.zero		1
	.zero		1


	//----- nvinfo : EIATTR_EXIT_INSTR_OFFSETS
	.align		4
        /*0048*/ 	.byte	0x04, 0x1c
        /*004a*/ 	.short	(.L_15 - .L_14)


	//   ....[0]....
.L_14:
        /*004c*/ 	.word	0x00000100


	//----- nvinfo : EIATTR_CBANK_PARAM_SIZE
	.align		4
.L_15:
        /*0050*/ 	.byte	0x03, 0x19
        /*0052*/ 	.short	0x0018


	//----- nvinfo : EIATTR_PARAM_CBANK
	.align		4
        /*0054*/ 	.byte	0x04, 0x0a
        /*0056*/ 	.short	(.L_17 - .L_16)
	.align		4
.L_16:
        /*0058*/ 	.word	index@(.nv.constant0._Z9vectorSumPfS_S_)
        /*005c*/ 	.short	0x0380
        /*005e*/ 	.short	0x0018


	//----- nvinfo : EIATTR_SW_WAR
	.align		4
.L_17:
        /*0060*/ 	.byte	0x04, 0x36
        /*0062*/ 	.short	(.L_19 - .L_18)
.L_18:
        /*0064*/ 	.word	0x00000008
.L_19:


//--------------------- .nv.callgraph             --------------------------
	.section	.nv.callgraph,"",@"SHT_CUDA_CALLGRAPH"
	.align	4
	.sectionentsize	8
	.align		4
        /*0000*/ 	.word	0x00000000
	.align		4
        /*0004*/ 	.word	0xffffffff
	.align		4
        /*0008*/ 	.word	0x00000000
	.align		4
        /*000c*/ 	.word	0xfffffffe
	.align		4
        /*0010*/ 	.word	0x00000000
	.align		4
        /*0014*/ 	.word	0xfffffffd
	.align		4
        /*0018*/ 	.word	0x00000000
	.align		4
        /*001c*/ 	.word	0xfffffffc


//--------------------- .text._Z9vectorSumPfS_S_  --------------------------
	.section	.text._Z9vectorSumPfS_S_,"ax",@progbits
	.align	128
        .global         _Z9vectorSumPfS_S_
        .type           _Z9vectorSumPfS_S_,@function
        .size           _Z9vectorSumPfS_S_,(.L_x_1 - _Z9vectorSumPfS_S_)
        .other          _Z9vectorSumPfS_S_,@"STO_CUDA_ENTRY STV_DEFAULT"
_Z9vectorSumPfS_S_:
.text._Z9vectorSumPfS_S_:
[----:B------:R-:W-:Y:S01]  /*0000*/  LDC R1, c[0x0][0x37c] ;  /* 0x0000df00ff017b82 */ /* 0x000fe20000000800 */
[----:B------:R-:W0:Y:S07]  /*0010*/  S2R R9, SR_CTAID.X ;  /* 0x0000000000097919 */ /* 0x000e2e0000002500 */
[----:B------:R-:W1:Y:S01]  /*0020*/  LDC.64 R2, c[0x0][0x380] ;  /* 0x0000e000ff027b82 */ /* 0x000e620000000a00 */
[----:B------:R-:W0:Y:S01]  /*0030*/  LDCU UR6, c[0x0][0x360] ;  /* 0x00006c00ff0677ac */ /* 0x000e220008000800 */
[----:B------:R-:W0:Y:S01]  /*0040*/  S2R R0, SR_TID.X ;  /* 0x0000000000007919 */ /* 0x000e220000002100 */
[----:B------:R-:W2:Y:S05]  /*0050*/  LDCU.64 UR4, c[0x0][0x358] ;  /* 0x00006b00ff0477ac */ /* 0x000eaa0008000a00 */
[----:B------:R-:W3:Y:S08]  /*0060*/  LDC.64 R4, c[0x0][0x388] ;  /* 0x0000e200ff047b82 */ /* 0x000ef00000000a00 */
[----:B------:R-:W4:Y:S01]  /*0070*/  LDC.64 R6, c[0x0][0x390] ;  /* 0x0000e400ff067b82 */ /* 0x000f220000000a00 */
[----:B0-----:R-:W-:-:S04]  /*0080*/  IMAD R9, R9, UR6, R0 ;  /* 0x0000000609097c24 */ /* 0x001fc8000f8e0200 */
[----:B-1----:R-:W-:-:S04]  /*0090*/  IMAD.WIDE R2, R9, 0x4, R2 ;  /* 0x0000000409027825 */ /* 0x002fc800078e0202 */
[C---:B---3--:R-:W-:Y:S02]  /*00a0*/  IMAD.WIDE R4, R9.reuse, 0x4, R4 ;  /* 0x0000000409047825 */ /* 0x048fe400078e0204 */
[----:B--2---:R-:W2:Y:S04]  /*00b0*/  LDG.E R2, desc[UR4][R2.64] ;  /* 0x0000000402027981 */ /* 0x004ea8000c1e1900 */
[----:B------:R-:W2:Y:S01]  /*00c0*/  LDG.E R5, desc[UR4][R4.64] ;  /* 0x0000000404057981 */ /* 0x000ea2000c1e1900 */
[----:B----4-:R-:W-:-:S04]  /*00d0*/  IMAD.WIDE R6, R9, 0x4, R6 ;  /* 0x0000000409067825 */ /* 0x010fc800078e0206 */
[----:B--2---:R-:W-:-:S05]  /*00e0*/  FADD R9, R2, R5 ;  /* 0x0000000502097221 */ /* 0x004fca0000000000 */
[----:B------:R-:W-:Y:S01]  /*00f0*/  STG.E desc[UR4][R6.64], R9 ;  /* 0x0000000906007986 */ /* 0x000fe2000c101904 */
[----:B------:R-:W-:Y:S05]  /*0100*/  EXIT ;  /* 0x000000000000794d */ /* 0x000fea0003800000 */
.L_x_0:
[----:B------:R-:W-:-:S00]  /*0110*/  BRA `(.L_x_0) ;  /* 0xfffffffc00fc7947 */ /* 0x000fc0000383ffff */
[----:B------:R-:W-:-:S00]  /*0120*/  NOP ;  /* 0x0000000000007918 */ /* 0x000fc00000000000 */
        /* <DEDUP_REMOVED lines=13> */
.L_x_1:


//--------------------- .nv.shared.reserved.0     --------------------------
	.section	.nv.shared.reserved.0,"aw",@nobits
	.weak		__nv_reservedSMEM_offset_0_alias
	.size		__nv_reservedSMEM_offset_0_alias, 0, 64
	.other		__nv_reservedSMEM_offset_0_alias,@"STO_CUDA_RESERVED_SHARED STV_DEFAULT"
__nv_reservedSMEM_offset_0_alias:
	.zero		0
	.zero		64


//--------------------- .nv.constant0._Z9vectorSumPfS_S_ --------------------------
	.section	.nv.constant0._Z9vectorSumPfS_S_,"a",@progbits
	.sectionflags	@""
	.align	4
.nv.constant0._Z9vectorSumPfS_S_:
	.zero		920


//--------------------- SYMBOLS --------------------------

	.type		.nv.reservedSmem.offset0,@object
	.size		.nv.reservedSmem.offset0,0x4
